	.headerflags	@"EF_CUDA_TEXMODE_UNIFIED EF_CUDA_64BIT_ADDRESS EF_CUDA_ACCELERATORS EF_CUDA_SM90 EF_CUDA_VIRTUAL_SM(EF_CUDA_SM90)"
	.elftype	@"ET_EXEC"


//--------------------- .nv.info                  --------------------------
	.section	.nv.info,"",@"SHT_CUDA_INFO"
	.align	4


	//----- nvinfo : EIATTR_REGCOUNT
	.align		4
        /*0000*/ 	.byte	0x04, 0x2f
        /*0002*/ 	.short	(.L_1 - .L_0)
	.align		4
.L_0:
        /*0004*/ 	.word	index@(triton_poi_fused_max_pool2d_with_indices_12)
        /*0008*/ 	.word	0x00000016


	//----- nvinfo : EIATTR_MIN_STACK_SIZE
	.align		4
.L_1:
        /*000c*/ 	.byte	0x04, 0x12
        /*000e*/ 	.short	(.L_3 - .L_2)
	.align		4
.L_2:
        /*0010*/ 	.word	index@(triton_poi_fused_max_pool2d_with_indices_12)
        /*0014*/ 	.word	0x00000000


	//----- nvinfo : EIATTR_FRAME_SIZE
	.align		4
.L_3:
        /*0018*/ 	.byte	0x04, 0x11
        /*001a*/ 	.short	(.L_5 - .L_4)
	.align		4
.L_4:
        /*001c*/ 	.word	index@(triton_poi_fused_max_pool2d_with_indices_12)
        /*0020*/ 	.word	0x00000000


	//----- nvinfo : EIATTR_MIN_STACK_SIZE
	.align		4
.L_5:
        /*0024*/ 	.byte	0x04, 0x12
        /*0026*/ 	.short	(.L_7 - .L_6)
	.align		4
.L_6:
        /*0028*/ 	.word	index@(triton_poi_fused_max_pool2d_with_indices_12)
        /*002c*/ 	.word	0x00000000
.L_7:


//--------------------- .nv.info.triton_poi_fused_max_pool2d_with_indices_12 --------------------------
	.section	.nv.info.triton_poi_fused_max_pool2d_with_indices_12,"",@"SHT_CUDA_INFO"
	.sectionflags	@""
	.align	4


	//----- nvinfo : EIATTR_CUDA_API_VERSION
	.align		4
        /*0000*/ 	.byte	0x04, 0x37
        /*0002*/ 	.short	(.L_9 - .L_8)
.L_8:
        /*0004*/ 	.word	0x0000007c


	//----- nvinfo : EIATTR_KPARAM_INFO
	.align		4
.L_9:
        /*0008*/ 	.byte	0x04, 0x17
        /*000a*/ 	.short	(.L_11 - .L_10)
.L_10:
        /*000c*/ 	.word	0x00000000
        /*0010*/ 	.short	0x0003
        /*0012*/ 	.short	0x0018
        /*0014*/ 	.byte	0x00, 0xf0, 0x11, 0x00


	//----- nvinfo : EIATTR_KPARAM_INFO
	.align		4
.L_11:
        /*0018*/ 	.byte	0x04, 0x17
        /*001a*/ 	.short	(.L_13 - .L_12)
.L_12:
        /*001c*/ 	.word	0x00000000
        /*0020*/ 	.short	0x0002
        /*0022*/ 	.short	0x0010
        /*0024*/ 	.byte	0x00, 0xf4, 0x21, 0x00


	//----- nvinfo : EIATTR_KPARAM_INFO
	.align		4
.L_13:
        /*0028*/ 	.byte	0x04, 0x17
        /*002a*/ 	.short	(.L_15 - .L_14)
.L_14:
        /*002c*/ 	.word	0x00000000
        /*0030*/ 	.short	0x0001
        /*0032*/ 	.short	0x0008
        /*0034*/ 	.byte	0x00, 0xf4, 0x21, 0x00


	//----- nvinfo : EIATTR_KPARAM_INFO
	.align		4
.L_15:
        /*0038*/ 	.byte	0x04, 0x17
        /*003a*/ 	.short	(.L_17 - .L_16)
.L_16:
        /*003c*/ 	.word	0x00000000
        /*0040*/ 	.short	0x0000
        /*0042*/ 	.short	0x0000
        /*0044*/ 	.byte	0x00, 0xf4, 0x21, 0x00


	//----- nvinfo : EIATTR_SPARSE_MMA_MASK
	.align		4
.L_17:
        /*0048*/ 	.byte	0x03, 0x50
        /*004a*/ 	.short	0x0000


	//----- nvinfo : EIATTR_MAXREG_COUNT
	.align		4
        /*004c*/ 	.byte	0x03, 0x1b
        /*004e*/ 	.short	0x00ff


	//----- nvinfo : EIATTR_EXIT_INSTR_OFFSETS
	.align		4
        /*0050*/ 	.byte	0x04, 0x1c
        /*0052*/ 	.short	(.L_19 - .L_18)


	//   ....[0]....
.L_18:
        /*0054*/ 	.word	0x000005b0


	//----- nvinfo : EIATTR_REQNTID
	.align		4
.L_19:
        /*0058*/ 	.byte	0x04, 0x10
        /*005a*/ 	.short	(.L_21 - .L_20)
.L_20:
        /*005c*/ 	.word	0x00000080
        /*0060*/ 	.word	0x00000001
        /*0064*/ 	.word	0x00000001


	//----- nvinfo : EIATTR_CBANK_PARAM_SIZE
	.align		4
.L_21:
        /*0068*/ 	.byte	0x03, 0x19
        /*006a*/ 	.short	0x001c


	//----- nvinfo : EIATTR_PARAM_CBANK
	.align		4
        /*006c*/ 	.byte	0x04, 0x0a
        /*006e*/ 	.short	(.L_23 - .L_22)
	.align		4
.L_22:
        /*0070*/ 	.word	index@(.nv.constant0.triton_poi_fused_max_pool2d_with_indices_12)
        /*0074*/ 	.short	0x0210
        /*0076*/ 	.short	0x001c


	//----- nvinfo : EIATTR_SW_WAR
	.align		4
.L_23:
        /*0078*/ 	.byte	0x04, 0x36
        /*007a*/ 	.short	(.L_25 - .L_24)
.L_24:
        /*007c*/ 	.word	0x00000008
.L_25:


//--------------------- .nv.callgraph             --------------------------
	.section	.nv.callgraph,"",@"SHT_CUDA_CALLGRAPH"
	.align	4
	.sectionentsize	8
	.align		4
        /*0000*/ 	.word	0x00000000
	.align		4
        /*0004*/ 	.word	0xffffffff
	.align		4
        /*0008*/ 	.word	0x00000000
	.align		4
        /*000c*/ 	.word	0xfffffffe
	.align		4
        /*0010*/ 	.word	0x00000000
	.align		4
        /*0014*/ 	.word	0xfffffffd
	.align		4
        /*0018*/ 	.word	0x00000000
	.align		4
        /*001c*/ 	.word	0xfffffffc


//--------------------- .text.triton_poi_fused_max_pool2d_with_indices_12 --------------------------
	.section	.text.triton_poi_fused_max_pool2d_with_indices_12,"ax",@progbits
	.align	128
        .global         triton_poi_fused_max_pool2d_with_indices_12
        .type           triton_poi_fused_max_pool2d_with_indices_12,@function
        .size           triton_poi_fused_max_pool2d_with_indices_12,(.L_x_1 - triton_poi_fused_max_pool2d_with_indices_12)
        .other          triton_poi_fused_max_pool2d_with_indices_12,@"STO_CUDA_ENTRY STV_DEFAULT"
triton_poi_fused_max_pool2d_with_indices_12:
.text.triton_poi_fused_max_pool2d_with_indices_12:
[----:B------:R-:W-:Y:S01]  /*0000*/  LDC R1, c[0x0][0x28] ;  /* 0x00000a00ff017b82 */ /* 0x000fe20000000800 */
[----:B------:R-:W1:Y:S01]  /*0010*/  S2R R0, SR_TID.X ;  /* 0x0000000000007919 */ /* 0x000e620000002100 */
[----:B------:R-:W-:Y:S01]  /*0020*/  ULDC.64 UR4, c[0x0][0x208] ;  /* 0x0000820000047ab9 */ /* 0x000fe20000000a00 */
[----:B------:R-:W-:Y:S01]  /*0030*/  ULDC.64 UR6, c[0x0][0x220] ;  /* 0x0000880000067ab9 */ /* 0x000fe20000000a00 */
[----:B------:R-:W2:Y:S01]  /*0040*/  S2R R3, SR_CTAID.X ;  /* 0x0000000000037919 */ /* 0x000ea20000002500 */
[----:B-1----:R-:W-:Y:S01]  /*0050*/  IMAD.SHL.U32 R0, R0, 0x4, RZ ;  /* 0x0000000400007824 */ /* 0x002fe200078e00ff */
[----:B--2---:R-:W-:-:S04]  /*0060*/  SHF.R.S32.HI R5, RZ, 0x16, R3 ;  /* 0x00000016ff057819 */ /* 0x004fc80000011403 */
[----:B------:R-:W-:Y:S02]  /*0070*/  LOP3.LUT R0, R0, 0x1fc, RZ, 0xc0, !PT ;  /* 0x000001fc00007812 */ /* 0x000fe400078ec0ff */
[----:B------:R-:W-:-:S03]  /*0080*/  SGXT R5, R5, 0x1 ;  /* 0x000000010505781a */ /* 0x000fc60000000200 */
[----:B------:R-:W-:-:S05]  /*0090*/  IMAD R0, R3, 0x200, R0 ;  /* 0x0000020003007824 */ /* 0x000fca00078e0200 */
[----:B------:R-:W-:Y:S02]  /*00a0*/  SHF.R.S32.HI R3, RZ, 0x1f, R0 ;  /* 0x0000001fff037819 */ /* 0x000fe40000011400 */
[-C--:B------:R-:W-:Y:S02]  /*00b0*/  LEA.HI R6, R5, R0.reuse, RZ, 0xa ;  /* 0x0000000005067211 */ /* 0x080fe400078f50ff */
[----:B------:R-:W-:Y:S02]  /*00c0*/  LEA.HI R4, R3, R0, RZ, 0x6 ;  /* 0x0000000003047211 */ /* 0x000fe400078f30ff */
[----:B------:R-:W1:Y:S01]  /*00d0*/  LDC.64 R2, c[0x0][0x210] ;  /* 0x00008400ff027b82 */ /* 0x000e620000000a00 */
[----:B------:R-:W-:Y:S01]  /*00e0*/  IMAD.SHL.U32 R7, R6, 0x4, RZ ;  /* 0x0000000406077824 */ /* 0x000fe200078e00ff */
[----:B------:R-:W-:-:S04]  /*00f0*/  SHF.R.S32.HI R5, RZ, 0x6, R4 ;  /* 0x00000006ff057819 */ /* 0x000fc80000011404 */
[----:B------:R-:W-:Y:S02]  /*0100*/  LEA.HI R6, R5, R5, RZ, 0x4 ;  /* 0x0000000505067211 */ /* 0x000fe400078f20ff */
[----:B------:R-:W-:Y:S02]  /*0110*/  LOP3.LUT R8, R7, 0xfffff000, RZ, 0xc0, !PT ;  /* 0xfffff00007087812 */ /* 0x000fe400078ec0ff */
[----:B------:R-:W-:Y:S02]  /*0120*/  LOP3.LUT R7, R4, 0xffffffc0, RZ, 0xc0, !PT ;  /* 0xffffffc004077812 */ /* 0x000fe400078ec0ff */
[----:B------:R-:W-:Y:S02]  /*0130*/  LOP3.LUT R6, R6, 0x1fffff0, RZ, 0xc0, !PT ;  /* 0x01fffff006067812 */ /* 0x000fe400078ec0ff */
[----:B------:R-:W-:-:S03]  /*0140*/  IADD3 R7, R8, R0, -R7 ;  /* 0x0000000008077210 */ /* 0x000fc60007ffe807 */
[----:B------:R-:W-:-:S04]  /*0150*/  IMAD.IADD R6, R5, 0x1, -R6 ;  /* 0x0000000105067824 */ /* 0x000fc800078e0a06 */
[----:B------:R-:W-:-:S04]  /*0160*/  IMAD R7, R6, 0x80, R7 ;  /* 0x0000008006077824 */ /* 0x000fc800078e0207 */
[C---:B------:R-:W-:Y:S02]  /*0170*/  VIADD R13, R7.reuse, 0x40 ;  /* 0x00000040070d7836 */ /* 0x040fe40000000000 */
[----:B-1----:R-:W-:-:S04]  /*0180*/  IMAD.WIDE R8, R7, 0x4, R2 ;  /* 0x0000000407087825 */ /* 0x002fc800078e0202 */
[--C-:B------:R-:W-:Y:S02]  /*0190*/  IMAD.WIDE R12, R13, 0x4, R2.reuse ;  /* 0x000000040d0c7825 */ /* 0x100fe400078e0202 */
[----:B------:R-:W2:Y:S02]  /*01a0*/  LDG.E.128 R8, desc[UR4][R8.64] ;  /* 0x0000000408087981 */ /* 0x000ea4000c1e1d00 */
[C---:B------:R-:W-:Y:S02]  /*01b0*/  VIADD R5, R7.reuse, 0x800 ;  /* 0x0000080007057836 */ /* 0x040fe40000000000 */
[----:B------:R-:W2:Y:S01]  /*01c0*/  LDG.E.128 R12, desc[UR4][R12.64] ;  /* 0x000000040c0c7981 */ /* 0x000ea2000c1e1d00 */
[----:B------:R-:W-:Y:S02]  /*01d0*/  VIADD R17, R7, 0x840 ;  /* 0x0000084007117836 */ /* 0x000fe40000000000 */
[----:B------:R-:W-:-:S06]  /*01e0*/  IMAD.WIDE R4, R5, 0x4, R2 ;  /* 0x0000000405047825 */ /* 0x000fcc00078e0202 */
[----:B------:R-:W3:Y:S01]  /*01f0*/  LDG.E.128 R4, desc[UR4][R4.64] ;  /* 0x0000000404047981 */ /* 0x000ee2000c1e1d00 */
[----:B------:R-:W-:-:S05]  /*0200*/  IMAD.WIDE R2, R17, 0x4, R2 ;  /* 0x0000000411027825 */ /* 0x000fca00078e0202 */
[----:B------:R1:W4:Y:S02]  /*0210*/  LDG.E.128 R16, desc[UR4][R2.64] ;  /* 0x0000000402107981 */ /* 0x000324000c1e1d00 */
[----:B-1----:R-:W1:Y:S02]  /*0220*/  LDC.64 R2, c[0x0][0x218] ;  /* 0x00008600ff027b82 */ /* 0x002e640000000a00 */
[----:B-1----:R-:W-:Y:S01]  /*0230*/  IMAD.WIDE R2, R0, 0x4, R2 ;  /* 0x0000000400027825 */ /* 0x002fe200078e0202 */
[----:B--2---:R-:W-:Y:S02]  /*0240*/  FSETP.GT.AND P0, PT, R15, R11, PT ;  /* 0x0000000b0f00720b */ /* 0x004fe40003f04000 */
[----:B------:R-:W-:Y:S02]  /*0250*/  FSETP.GT.AND P2, PT, R13, R9, PT ;  /* 0x000000090d00720b */ /* 0x000fe40003f44000 */
[----:B------:R-:W-:Y:S02]  /*0260*/  FSETP.GT.AND P4, PT, R14, R10, PT ;  /* 0x0000000a0e00720b */ /* 0x000fe40003f84000 */
[----:B------:R-:W-:-:S02]  /*0270*/  FSETP.NAN.AND P6, PT, R15, R15, PT ;  /* 0x0000000f0f00720b */ /* 0x000fc40003fc8000 */
[----:B------:R-:W-:Y:S02]  /*0280*/  FSETP.NAN.AND P1, PT, R13, R13, PT ;  /* 0x0000000d0d00720b */ /* 0x000fe40003f28000 */
[----:B---3--:R-:W-:Y:S02]  /*0290*/  FSETP.NAN.AND P5, PT, R5, R5, PT ;  /* 0x000000050500720b */ /* 0x008fe40003fa8000 */
[----:B------:R-:W-:Y:S02]  /*02a0*/  FSETP.NAN.AND P3, PT, R14, R14, PT ;  /* 0x0000000e0e00720b */ /* 0x000fe40003f68000 */
[----:B------:R-:W-:Y:S02]  /*02b0*/  @!P0 SEL R15, R15, R11, P6 ;  /* 0x0000000b0f0f8207 */ /* 0x000fe40003000000 */
[----:B------:R-:W-:Y:S02]  /*02c0*/  FSETP.NAN.AND P6, PT, R6, R6, PT ;  /* 0x000000060600720b */ /* 0x000fe40003fc8000 */
[----:B------:R-:W-:-:S02]  /*02d0*/  @!P2 SEL R13, R13, R9, P1 ;  /* 0x000000090d0da207 */ /* 0x000fc40000800000 */
[----:B------:R-:W-:Y:S02]  /*02e0*/  FSETP.NAN.AND P1, PT, R7, R7, PT ;  /* 0x000000070700720b */ /* 0x000fe40003f28000 */
[----:B------:R-:W-:Y:S02]  /*02f0*/  @!P4 SEL R14, R14, R10, P3 ;  /* 0x0000000a0e0ec207 */ /* 0x000fe40001800000 */
[----:B------:R-:W-:Y:S02]  /*0300*/  SEL R9, RZ, 0x1, !P2 ;  /* 0x00000001ff097807 */ /* 0x000fe40005000000 */
[----:B------:R-:W-:Y:S02]  /*0310*/  FSETP.GEU.AND P2, PT, R13, R5, PT ;  /* 0x000000050d00720b */ /* 0x000fe40003f4e000 */
[----:B----4-:R-:W-:Y:S02]  /*0320*/  FSETP.NAN.AND P3, PT, R17, R17, PT ;  /* 0x000000111100720b */ /* 0x010fe40003f68000 */
[----:B------:R-:W-:-:S02]  /*0330*/  SEL R10, RZ, 0x1, !P4 ;  /* 0x00000001ff0a7807 */ /* 0x000fc40006000000 */
[----:B------:R-:W-:Y:S02]  /*0340*/  FSETP.GEU.AND P4, PT, R14, R6, PT ;  /* 0x000000060e00720b */ /* 0x000fe40003f8e000 */
[----:B------:R-:W-:Y:S02]  /*0350*/  @!P5 SEL R5, R5, R13, !P2 ;  /* 0x0000000d0505d207 */ /* 0x000fe40005000000 */
[----:B------:R-:W-:Y:S02]  /*0360*/  FSETP.GEU.AND P5, PT, R15, R7, PT ;  /* 0x000000070f00720b */ /* 0x000fe40003fae000 */
[----:B------:R-:W-:Y:S02]  /*0370*/  @!P6 SEL R6, R6, R14, !P4 ;  /* 0x0000000e0606e207 */ /* 0x000fe40006000000 */
[----:B------:R-:W-:Y:S02]  /*0380*/  FSETP.GT.AND P6, PT, R12, R8, PT ;  /* 0x000000080c00720b */ /* 0x000fe40003fc4000 */
[----:B------:R-:W-:-:S02]  /*0390*/  @!P1 SEL R7, R7, R15, !P5 ;  /* 0x0000000f07079207 */ /* 0x000fc40006800000 */
[----:B------:R-:W-:Y:S02]  /*03a0*/  FSETP.GEU.AND P1, PT, R5, R17, PT ;  /* 0x000000110500720b */ /* 0x000fe40003f2e000 */
[----:B------:R-:W-:Y:S02]  /*03b0*/  SEL R11, RZ, 0x1, !P0 ;  /* 0x00000001ff0b7807 */ /* 0x000fe40004000000 */
[----:B------:R-:W-:Y:S02]  /*03c0*/  @!P3 SEL R17, R17, R5, !P1 ;  /* 0x000000051111b207 */ /* 0x000fe40004800000 */
[----:B------:R-:W-:Y:S02]  /*03d0*/  FSETP.NAN.AND P3, PT, R4, R4, PT ;  /* 0x000000040400720b */ /* 0x000fe40003f68000 */
[----:B------:R-:W-:Y:S02]  /*03e0*/  FSETP.NAN.AND P0, PT, R12, R12, PT ;  /* 0x0000000c0c00720b */ /* 0x000fe40003f08000 */
[----:B------:R-:W-:-:S02]  /*03f0*/  SEL R9, R9, 0x2, P2 ;  /* 0x0000000209097807 */ /* 0x000fc40001000000 */
[----:B------:R-:W-:Y:S02]  /*0400*/  @!P6 SEL R12, R12, R8, P0 ;  /* 0x000000080c0ce207 */ /* 0x000fe40000000000 */
[----:B------:R-:W-:Y:S02]  /*0410*/  SEL R5, RZ, 0x1, !P6 ;  /* 0x00000001ff057807 */ /* 0x000fe40007000000 */
[----:B------:R-:W-:Y:S02]  /*0420*/  FSETP.GEU.AND P0, PT, R12, R4, PT ;  /* 0x000000040c00720b */ /* 0x000fe40003f0e000 */
[----:B------:R-:W-:Y:S02]  /*0430*/  SEL R10, R10, 0x2, P4 ;  /* 0x000000020a0a7807 */ /* 0x000fe40002000000 */
[----:B------:R-:W-:Y:S02]  /*0440*/  @!P3 SEL R4, R4, R12, !P0 ;  /* 0x0000000c0404b207 */ /* 0x000fe40004000000 */
[----:B------:R-:W-:-:S02]  /*0450*/  FSETP.NAN.AND P3, PT, R18, R18, PT ;  /* 0x000000121200720b */ /* 0x000fc40003f68000 */
[----:B------:R-:W-:Y:S02]  /*0460*/  FSETP.NAN.AND P2, PT, R19, R19, PT ;  /* 0x000000131300720b */ /* 0x000fe40003f48000 */
[-C--:B------:R-:W-:Y:S02]  /*0470*/  FSETP.NAN.AND P4, PT, R16, R16.reuse, PT ;  /* 0x000000101000720b */ /* 0x080fe40003f88000 */
[----:B------:R-:W-:Y:S02]  /*0480*/  SEL R9, R9, 0x3, P1 ;  /* 0x0000000309097807 */ /* 0x000fe40000800000 */
[----:B------:R-:W-:Y:S02]  /*0490*/  SEL R11, R11, 0x2, P5 ;  /* 0x000000020b0b7807 */ /* 0x000fe40002800000 */
[----:B------:R-:W-:Y:S02]  /*04a0*/  SEL R5, R5, 0x2, P0 ;  /* 0x0000000205057807 */ /* 0x000fe40000000000 */
[----:B------:R-:W-:-:S02]  /*04b0*/  FSETP.GEU.AND P1, PT, R4, R16, PT ;  /* 0x000000100400720b */ /* 0x000fc40003f2e000 */
[----:B------:R-:W-:Y:S02]  /*04c0*/  FSETP.GEU.AND P0, PT, R7, R19, PT ;  /* 0x000000130700720b */ /* 0x000fe40003f0e000 */
[----:B------:R-:W-:Y:S02]  /*04d0*/  FSETP.GEU.AND P5, PT, R6, R18, PT ;  /* 0x000000120600720b */ /* 0x000fe40003fae000 */
[----:B------:R-:W-:Y:S02]  /*04e0*/  SEL R8, R5, 0x3, P1 ;  /* 0x0000000305087807 */ /* 0x000fe40000800000 */
[----:B------:R-:W-:Y:S02]  /*04f0*/  SEL R11, R11, 0x3, P0 ;  /* 0x000000030b0b7807 */ /* 0x000fe40000000000 */
[----:B------:R-:W-:Y:S02]  /*0500*/  SEL R10, R10, 0x3, P5 ;  /* 0x000000030a0a7807 */ /* 0x000fe40002800000 */
[----:B------:R-:W-:-:S02]  /*0510*/  PRMT R5, R8, 0x3340, R9 ;  /* 0x0000334008057816 */ /* 0x000fc40000000009 */
[----:B------:R-:W-:Y:S02]  /*0520*/  PRMT R10, R10, 0x3340, R11 ;  /* 0x000033400a0a7816 */ /* 0x000fe4000000000b */
[----:B------:R-:W-:Y:S02]  /*0530*/  IADD3 R8, P6, R0, UR6, RZ ;  /* 0x0000000600087c10 */ /* 0x000fe4000ffde0ff */
[----:B------:R-:W-:Y:S02]  /*0540*/  @!P3 SEL R18, R18, R6, !P5 ;  /* 0x000000061212b207 */ /* 0x000fe40006800000 */
[----:B------:R-:W-:Y:S02]  /*0550*/  @!P2 SEL R19, R19, R7, !P0 ;  /* 0x000000071313a207 */ /* 0x000fe40004000000 */
[----:B------:R-:W-:Y:S02]  /*0560*/  @!P4 SEL R16, R16, R4, !P1 ;  /* 0x000000041010c207 */ /* 0x000fe40004800000 */
[----:B------:R-:W-:-:S02]  /*0570*/  LEA.HI.X.SX32 R9, R0, UR7, 0x1, P6 ;  /* 0x0000000700097c11 */ /* 0x000fc4000b0f0eff */
[----:B------:R-:W-:Y:S01]  /*0580*/  PRMT R5, R5, 0x5410, R10 ;  /* 0x0000541005057816 */ /* 0x000fe2000000000a */
[----:B------:R-:W-:Y:S04]  /*0590*/  STG.E.128 desc[UR4][R2.64], R16 ;  /* 0x0000001002007986 */ /* 0x000fe8000c101d04 */
[----:B------:R-:W-:Y:S01]  /*05a0*/  STG.E desc[UR4][R8.64], R5 ;  /* 0x0000000508007986 */ /* 0x000fe2000c101904 */
[----:B------:R-:W-:Y:S05]  /*05b0*/  EXIT ;  /* 0x000000000000794d */ /* 0x000fea0003800000 */
.L_x_0:
[----:B------:R-:W-:-:S00]  /*05c0*/  BRA `(.L_x_0) ;  /* 0xfffffffc00fc7947 */ /* 0x000fc0000383ffff */
[----:B------:R-:W-:-:S00]  /*05d0*/  NOP ;  /* 0x0000000000007918 */ /* 0x000fc00000000000 */
        /* <DEDUP_REMOVED lines=10> */
.L_x_1:


//--------------------- .nv.constant0.triton_poi_fused_max_pool2d_with_indices_12 --------------------------
	.section	.nv.constant0.triton_poi_fused_max_pool2d_with_indices_12,"a",@progbits
	.sectionflags	@""
	.align	4
.nv.constant0.triton_poi_fused_max_pool2d_with_indices_12:
	.zero		556
